//
// Generated by NVIDIA NVVM Compiler
//
// Compiler Build ID: CL-36424714
// Cuda compilation tools, release 13.0, V13.0.88
// Based on NVVM 20.0.0
//

.version 9.0
.target sm_100
.address_size 64

	// .globl	_Z20init_distance_kernelP5graphi

.visible .entry _Z20init_distance_kernelP5graphi(
	.param .u64 .ptr .align 1 _Z20init_distance_kernelP5graphi_param_0,
	.param .u32 _Z20init_distance_kernelP5graphi_param_1
)
{
	.reg .pred 	%p<2>;
	.reg .b32 	%r<8>;
	.reg .b64 	%rd<11>;

	ld.param.u64 	%rd2, [_Z20init_distance_kernelP5graphi_param_0];
	ld.param.u32 	%r2, [_Z20init_distance_kernelP5graphi_param_1];
	cvta.to.global.u64 	%rd1, %rd2;
	mov.u32 	%r3, %ctaid.x;
	mov.u32 	%r4, %ntid.x;
	mov.u32 	%r5, %tid.x;
	mad.lo.s32 	%r1, %r3, %r4, %r5;
	setp.ne.s32 	%p1, %r1, %r2;
	@%p1 bra 	$L__BB0_2;
	ld.global.u64 	%rd7, [%rd1+8];
	cvta.to.global.u64 	%rd8, %rd7;
	mul.wide.u32 	%rd9, %r2, 4;
	add.s64 	%rd10, %rd8, %rd9;
	mov.b32 	%r7, 0;
	st.global.u32 	[%rd10], %r7;
	bra.uni 	$L__BB0_3;
$L__BB0_2:
	ld.global.u64 	%rd3, [%rd1+8];
	cvta.to.global.u64 	%rd4, %rd3;
	mul.wide.u32 	%rd5, %r1, 4;
	add.s64 	%rd6, %rd4, %rd5;
	mov.b32 	%r6, 536870911;
	st.global.u32 	[%rd6], %r6;
$L__BB0_3:
	ret;

}
	// .globl	_Z11sssp_kernelP5graph
.visible .entry _Z11sssp_kernelP5graph(
	.param .u64 .ptr .align 1 _Z11sssp_kernelP5graph_param_0
)
{
	.reg .b32 	%r<14>;
	.reg .b64 	%rd<15>;

	ld.param.u64 	%rd1, [_Z11sssp_kernelP5graph_param_0];
	cvta.to.global.u64 	%rd2, %rd1;
	mov.u32 	%r1, %ctaid.x;
	mov.u32 	%r2, %ntid.x;
	mov.u32 	%r3, %tid.x;
	mad.lo.s32 	%r4, %r1, %r2, %r3;
	ld.global.u64 	%rd3, [%rd2+16];
	mul.wide.u32 	%rd4, %r4, 12;
	add.s64 	%rd5, %rd3, %rd4;
	ld.u32 	%r5, [%rd5];
	ld.u32 	%r6, [%rd5+4];
	ld.u32 	%r7, [%rd5+8];
	ld.global.u64 	%rd6, [%rd2+8];
	mul.wide.s32 	%rd7, %r6, 4;
	add.s64 	%rd8, %rd6, %rd7;
	ld.u32 	%r8, [%rd8];
	mul.wide.s32 	%rd9, %r7, 4;
	add.s64 	%rd10, %rd6, %rd9;
	ld.u32 	%r9, [%rd10];
	bar.sync 	0;
	ld.global.u64 	%rd11, [%rd2+8];
	add.s64 	%rd12, %rd11, %rd7;
	add.s32 	%r10, %r9, %r5;
	atom.min.s32 	%r11, [%rd12], %r10;
	ld.global.u64 	%rd13, [%rd2+8];
	add.s64 	%rd14, %rd13, %rd9;
	add.s32 	%r12, %r8, %r5;
	atom.min.s32 	%r13, [%rd14], %r12;
	ret;

}


// ===== COMPILED SASS (sm_100) =====

	.target	sm_100

	.elftype	@"ET_EXEC"


//--------------------- .note.nv.tkinfo           --------------------------
	.section	.note.nv.tkinfo,"",@"SHT_NOTE"
	.sectionflags	@"SHF_NOTE_NV_TKINFO"
	.tkinfo
        /*0018*/ 	.word	0x00000002
        /*0030*/ 	.string	""
        /*0030*/ 	.string	"ptxas"
        /*0030*/ 	.string	"Cuda compilation tools, release 13.0, V13.0.88"
        /*0030*/ 	.string	"Build cuda_13.0.r13.0/compiler.36424714_0"
        /*0030*/ 	.string	"-arch sm_100 -m 64 "



//--------------------- .note.nv.cuinfo           --------------------------
	.section	.note.nv.cuinfo,"",@"SHT_NOTE"
	.sectionflags	@"SHF_NOTE_NV_CUINFO"
        /*0018*/ 	.short	0x0002
        /*001a*/ 	.short	0x0064
        /*001c*/ 	.short	0x0082
	.zero		2


//--------------------- .nv.info                  --------------------------
	.section	.nv.info,"",@"SHT_CUDA_INFO"
	.align	4


	//----- nvinfo : EIATTR_REGCOUNT
	.align		4
        /*0000*/ 	.byte	0x04, 0x2f
        /*0002*/ 	.short	(.L_1 - .L_0)
	.align		4
.L_0:
        /*0004*/ 	.word	index@(_Z20init_distance_kernelP5graphi)
        /*0008*/ 	.word	0x0000000c


	//----- nvinfo : EIATTR_FRAME_SIZE
	.align		4
.L_1:
        /*000c*/ 	.byte	0x04, 0x11
        /*000e*/ 	.short	(.L_3 - .L_2)
	.align		4
.L_2:
        /*0010*/ 	.word	index@(_Z20init_distance_kernelP5graphi)
        /*0014*/ 	.word	0x00000000


	//----- nvinfo : EIATTR_REGCOUNT
	.align		4
.L_3:
        /*0018*/ 	.byte	0x04, 0x2f
        /*001a*/ 	.short	(.L_5 - .L_4)
	.align		4
.L_4:
        /*001c*/ 	.word	index@(_Z11sssp_kernelP5graph)
        /*0020*/ 	.word	0x00000016


	//----- nvinfo : EIATTR_FRAME_SIZE
	.align		4
.L_5:
        /*0024*/ 	.byte	0x04, 0x11
        /*0026*/ 	.short	(.L_7 - .L_6)
	.align		4
.L_6:
        /*0028*/ 	.word	index@(_Z11sssp_kernelP5graph)
        /*002c*/ 	.word	0x00000000


	//----- nvinfo : EIATTR_MIN_STACK_SIZE
	.align		4
.L_7:
        /*0030*/ 	.byte	0x04, 0x12
        /*0032*/ 	.short	(.L_9 - .L_8)
	.align		4
.L_8:
        /*0034*/ 	.word	index@(_Z11sssp_kernelP5graph)
        /*0038*/ 	.word	0x00000000


	//----- nvinfo : EIATTR_MIN_STACK_SIZE
	.align		4
.L_9:
        /*003c*/ 	.byte	0x04, 0x12
        /*003e*/ 	.short	(.L_11 - .L_10)
	.align		4
.L_10:
        /*0040*/ 	.word	index@(_Z20init_distance_kernelP5graphi)
        /*0044*/ 	.word	0x00000000
.L_11:


//--------------------- .nv.compat                --------------------------
	.section	.nv.compat,"",@"SHT_CUDA_COMPAT_INFO"
	.align	4
        /*0000*/ 	.byte	0x02, 0x09, 0x00, 0x00, 0x02, 0x02, 0x01, 0x00, 0x02, 0x05, 0x05, 0x00, 0x03, 0x07, 0x01, 0x01
        /*0010*/ 	.byte	0x02, 0x03, 0x00, 0x00, 0x02, 0x06, 0x01, 0x00, 0x04, 0x0b, 0x08, 0x00, 0x09, 0x00, 0x00, 0x00
        /*0020*/ 	.byte	0x00, 0x00, 0x00, 0x00


//--------------------- .nv.info._Z11sssp_kernelP5graph --------------------------
	.section	.nv.info._Z11sssp_kernelP5graph,"",@"SHT_CUDA_INFO"
	.sectionflags	@""
	.align	4


	//----- nvinfo : EIATTR_CUDA_API_VERSION
	.align		4
        /*0000*/ 	.byte	0x04, 0x37
        /*0002*/ 	.short	(.L_13 - .L_12)
.L_12:
        /*0004*/ 	.word	0x00000082


	//----- nvinfo : EIATTR_KPARAM_INFO
	.align		4
.L_13:
        /*0008*/ 	.byte	0x04, 0x17
        /*000a*/ 	.short	(.L_15 - .L_14)
.L_14:
        /*000c*/ 	.word	0x00000000
        /*0010*/ 	.short	0x0000
        /*0012*/ 	.short	0x0000
        /*0014*/ 	.byte	0x00, 0xf5, 0x21, 0x00


	//----- nvinfo : EIATTR_SPARSE_MMA_MASK
	.align		4
.L_15:
        /*0018*/ 	.byte	0x03, 0x50
        /*001a*/ 	.short	0x0000


	//----- nvinfo : EIATTR_MAXREG_COUNT
	.align		4
        /*001c*/ 	.byte	0x03, 0x1b
        /*001e*/ 	.short	0x00ff


	//----- nvinfo : EIATTR_NUM_BARRIERS
	.align		4
        /*0020*/ 	.byte	0x02, 0x4c
        /*0022*/ 	.byte	0x01
	.zero		1


	//----- nvinfo : EIATTR_MERCURY_ISA_VERSION
	.align		4
        /*0024*/ 	.byte	0x03, 0x5f
        /*0026*/ 	.short	0x0101


	//----- nvinfo : EIATTR_VRC_CTA_INIT_COUNT
	.align		4
        /*0028*/ 	.byte	0x02, 0x4a
	.zero		1
	.zero		1


	//----- nvinfo : EIATTR_EXIT_INSTR_OFFSETS
	.align		4
        /*002c*/ 	.byte	0x04, 0x1c
        /*002e*/ 	.short	(.L_17 - .L_16)


	//   ....[0]....
.L_16:
        /*0030*/ 	.word	0x000001a0


	//----- nvinfo : EIATTR_CBANK_PARAM_SIZE
	.align		4
.L_17:
        /*0034*/ 	.byte	0x03, 0x19
        /*0036*/ 	.short	0x0008


	//----- nvinfo : EIATTR_PARAM_CBANK
	.align		4
        /*0038*/ 	.byte	0x04, 0x0a
        /*003a*/ 	.short	(.L_19 - .L_18)
	.align		4
.L_18:
        /*003c*/ 	.word	index@(.nv.constant0._Z11sssp_kernelP5graph)
        /*0040*/ 	.short	0x0380
        /*0042*/ 	.short	0x0008


	//----- nvinfo : EIATTR_SW_WAR
	.align		4
.L_19:
        /*0044*/ 	.byte	0x04, 0x36
        /*0046*/ 	.short	(.L_21 - .L_20)
.L_20:
        /*0048*/ 	.word	0x00000008
.L_21:


//--------------------- .nv.info._Z20init_distance_kernelP5graphi --------------------------
	.section	.nv.info._Z20init_distance_kernelP5graphi,"",@"SHT_CUDA_INFO"
	.sectionflags	@""
	.align	4


	//----- nvinfo : EIATTR_CUDA_API_VERSION
	.align		4
        /*0000*/ 	.byte	0x04, 0x37
        /*0002*/ 	.short	(.L_23 - .L_22)
.L_22:
        /*0004*/ 	.word	0x00000082


	//----- nvinfo : EIATTR_KPARAM_INFO
	.align		4
.L_23:
        /*0008*/ 	.byte	0x04, 0x17
        /*000a*/ 	.short	(.L_25 - .L_24)
.L_24:
        /*000c*/ 	.word	0x00000000
        /*0010*/ 	.short	0x0001
        /*0012*/ 	.short	0x0008
        /*0014*/ 	.byte	0x00, 0xf0, 0x11, 0x00


	//----- nvinfo : EIATTR_KPARAM_INFO
	.align		4
.L_25:
        /*0018*/ 	.byte	0x04, 0x17
        /*001a*/ 	.short	(.L_27 - .L_26)
.L_26:
        /*001c*/ 	.word	0x00000000
        /*0020*/ 	.short	0x0000
        /*0022*/ 	.short	0x0000
        /*0024*/ 	.byte	0x00, 0xf5, 0x21, 0x00


	//----- nvinfo : EIATTR_SPARSE_MMA_MASK
	.align		4
.L_27:
        /*0028*/ 	.byte	0x03, 0x50
        /*002a*/ 	.short	0x0000


	//----- nvinfo : EIATTR_MAXREG_COUNT
	.align		4
        /*002c*/ 	.byte	0x03, 0x1b
        /*002e*/ 	.short	0x00ff


	//----- nvinfo : EIATTR_MERCURY_ISA_VERSION
	.align		4
        /*0030*/ 	.byte	0x03, 0x5f
        /*0032*/ 	.short	0x0101


	//----- nvinfo : EIATTR_VRC_CTA_INIT_COUNT
	.align		4
        /*0034*/ 	.byte	0x02, 0x4a
	.zero		1
	.zero		1


	//----- nvinfo : EIATTR_EXIT_INSTR_OFFSETS
	.align		4
        /*0038*/ 	.byte	0x04, 0x1c
        /*003a*/ 	.short	(.L_29 - .L_28)


	//   ....[0]....
.L_28:
        /*003c*/ 	.word	0x000000d0


	//   ....[1]....
        /*0040*/ 	.word	0x00000130


	//----- nvinfo : EIATTR_CRS_STACK_SIZE
	.align		4
.L_29:
        /*0044*/ 	.byte	0x04, 0x1e
        /*0046*/ 	.short	(.L_31 - .L_30)
.L_30:
        /*0048*/ 	.word	0x00000000


	//----- nvinfo : EIATTR_CBANK_PARAM_SIZE
	.align		4
.L_31:
        /*004c*/ 	.byte	0x03, 0x19
        /*004e*/ 	.short	0x000c


	//----- nvinfo : EIATTR_PARAM_CBANK
	.align		4
        /*0050*/ 	.byte	0x04, 0x0a
        /*0052*/ 	.short	(.L_33 - .L_32)
	.align		4
.L_32:
        /*0054*/ 	.word	index@(.nv.constant0._Z20init_distance_kernelP5graphi)
        /*0058*/ 	.short	0x0380
        /*005a*/ 	.short	0x000c


	//----- nvinfo : EIATTR_SW_WAR
	.align		4
.L_33:
        /*005c*/ 	.byte	0x04, 0x36
        /*005e*/ 	.short	(.L_35 - .L_34)
.L_34:
        /*0060*/ 	.word	0x00000008
.L_35:


//--------------------- .nv.callgraph             --------------------------
	.section	.nv.callgraph,"",@"SHT_CUDA_CALLGRAPH"
	.align	4
	.sectionentsize	8
	.align		4
        /*0000*/ 	.word	0x00000000
	.align		4
        /*0004*/ 	.word	0xffffffff
	.align		4
        /*0008*/ 	.word	0x00000000
	.align		4
        /*000c*/ 	.word	0xfffffffe
	.align		4
        /*0010*/ 	.word	0x00000000
	.align		4
        /*0014*/ 	.word	0xfffffffd
	.align		4
        /*0018*/ 	.word	0x00000000
	.align		4
        /*001c*/ 	.word	0xfffffffc


//--------------------- .text._Z11sssp_kernelP5graph --------------------------
	.section	.text._Z11sssp_kernelP5graph,"ax",@progbits
	.align	128
        .global         _Z11sssp_kernelP5graph
        .type           _Z11sssp_kernelP5graph,@function
        .size           _Z11sssp_kernelP5graph,(.L_x_3 - _Z11sssp_kernelP5graph)
        .other          _Z11sssp_kernelP5graph,@"STO_CUDA_ENTRY STV_DEFAULT"
_Z11sssp_kernelP5graph:
.text._Z11sssp_kernelP5graph:
[----:B------:R-:W-:Y:S08]  /*0000*/  LDC R1, c[0x0][0x37c] ;  /* 0x0000df00ff017b82 */ /* 0x000ff00000000800 */
[----:B------:R-:W0:Y:S01]  /*0010*/  LDC.64 R2, c[0x0][0x380] ;  /* 0x0000e000ff027b82 */ /* 0x000e220000000a00 */
[----:B------:R-:W0:Y:S02]  /*0020*/  LDCU.64 UR4, c[0x0][0x358] ;  /* 0x00006b00ff0477ac */ /* 0x000e240008000a00 */
[----:B0-----:R-:W2:Y:S05]  /*0030*/  LDG.E.64 R4, desc[UR4][R2.64+0x10] ;  /* 0x0000100402047981 */ /* 0x001eaa000c1e1b00 */
[----:B------:R-:W0:Y:S01]  /*0040*/  S2UR UR6, SR_CTAID.X ;  /* 0x00000000000679c3 */ /* 0x000e220000002500 */
[----:B------:R-:W0:Y:S07]  /*0050*/  S2R R0, SR_TID.X ;  /* 0x0000000000007919 */ /* 0x000e2e0000002100 */
[----:B------:R-:W0:Y:S02]  /*0060*/  LDC R7, c[0x0][0x360] ;  /* 0x0000d800ff077b82 */ /* 0x000e240000000800 */
[----:B0-----:R-:W-:-:S04]  /*0070*/  IMAD R7, R7, UR6, R0 ;  /* 0x0000000607077c24 */ /* 0x001fc8000f8e0200 */
[----:B--2---:R-:W-:Y:S02]  /*0080*/  IMAD.WIDE.U32 R4, R7, 0xc, R4 ;  /* 0x0000000c07047825 */ /* 0x004fe400078e0004 */
[----:B------:R-:W2:Y:S04]  /*0090*/  LDG.E.64 R6, desc[UR4][R2.64+0x8] ;  /* 0x0000080402067981 */ /* 0x000ea8000c1e1b00 */
[----:B------:R-:W2:Y:S04]  /*00a0*/  LD.E R13, desc[UR4][R4.64+0x4] ;  /* 0x00000404040d7980 */ /* 0x000ea8000c101900 */
[----:B------:R-:W3:Y:S04]  /*00b0*/  LD.E R15, desc[UR4][R4.64+0x8] ;  /* 0x00000804040f7980 */ /* 0x000ee8000c101900 */
[----:B------:R-:W4:Y:S01]  /*00c0*/  LD.E R0, desc[UR4][R4.64] ;  /* 0x0000000404007980 */ /* 0x000f22000c101900 */
[----:B--2---:R-:W-:-:S04]  /*00d0*/  IMAD.WIDE R8, R13, 0x4, R6 ;  /* 0x000000040d087825 */ /* 0x004fc800078e0206 */
[----:B---3--:R-:W-:Y:S02]  /*00e0*/  IMAD.WIDE R6, R15, 0x4, R6 ;  /* 0x000000040f067825 */ /* 0x008fe400078e0206 */
[----:B------:R-:W2:Y:S04]  /*00f0*/  LD.E R9, desc[UR4][R8.64] ;  /* 0x0000000408097980 */ /* 0x000ea8000c101900 */
[----:B------:R-:W4:Y:S01]  /*0100*/  LD.E R7, desc[UR4][R6.64] ;  /* 0x0000000406077980 */ /* 0x000f22000c101900 */
[----:B------:R-:W-:Y:S06]  /*0110*/  BAR.SYNC.DEFER_BLOCKING 0x0 ;  /* 0x0000000000007b1d */ /* 0x000fec0000010000 */
[----:B------:R-:W3:Y:S01]  /*0120*/  LDG.E.64 R10, desc[UR4][R2.64+0x8] ;  /* 0x00000804020a7981 */ /* 0x000ee2000c1e1b00 */
[----:B----4-:R-:W-:Y:S01]  /*0130*/  IADD3 R17, PT, PT, R0, R7, RZ ;  /* 0x0000000700117210 */ /* 0x010fe20007ffe0ff */
[----:B---3--:R-:W-:-:S05]  /*0140*/  IMAD.WIDE R10, R13, 0x4, R10 ;  /* 0x000000040d0a7825 */ /* 0x008fca00078e020a */
[----:B------:R-:W-:Y:S04]  /*0150*/  ATOM.E.MIN.S32.STRONG.GPU PT, RZ, desc[UR4][R10.64], R17 ;  /* 0x800000110aff798a */ /* 0x000fe800089ef304 */
[----:B------:R-:W3:Y:S01]  /*0160*/  LDG.E.64 R12, desc[UR4][R2.64+0x8] ;  /* 0x00000804020c7981 */ /* 0x000ee2000c1e1b00 */
[----:B--2---:R-:W-:Y:S01]  /*0170*/  IADD3 R19, PT, PT, R0, R9, RZ ;  /* 0x0000000900137210 */ /* 0x004fe20007ffe0ff */
[----:B---3--:R-:W-:-:S05]  /*0180*/  IMAD.WIDE R12, R15, 0x4, R12 ;  /* 0x000000040f0c7825 */ /* 0x008fca00078e020c */
[----:B------:R-:W-:Y:S01]  /*0190*/  ATOM.E.MIN.S32.STRONG.GPU PT, RZ, desc[UR4][R12.64], R19 ;  /* 0x800000130cff798a */ /* 0x000fe200089ef304 */
[----:B------:R-:W-:Y:S05]  /*01a0*/  EXIT ;  /* 0x000000000000794d */ /* 0x000fea0003800000 */
.L_x_0:
[----:B------:R-:W-:-:S00]  /*01b0*/  BRA `(.L_x_0) ;  /* 0xfffffffc00fc7947 */ /* 0x000fc0000383ffff */
[----:B------:R-:W-:-:S00]  /*01c0*/  NOP ;  /* 0x0000000000007918 */ /* 0x000fc00000000000 */
        /* <DEDUP_REMOVED lines=11> */
.L_x_3:


//--------------------- .text._Z20init_distance_kernelP5graphi --------------------------
	.section	.text._Z20init_distance_kernelP5graphi,"ax",@progbits
	.align	128
        .global         _Z20init_distance_kernelP5graphi
        .type           _Z20init_distance_kernelP5graphi,@function
        .size           _Z20init_distance_kernelP5graphi,(.L_x_4 - _Z20init_distance_kernelP5graphi)
        .other          _Z20init_distance_kernelP5graphi,@"STO_CUDA_ENTRY STV_DEFAULT"
_Z20init_distance_kernelP5graphi:
.text._Z20init_distance_kernelP5graphi:
[----:B------:R-:W-:Y:S01]  /*0000*/  LDC R1, c[0x0][0x37c] ;  /* 0x0000df00ff017b82 */ /* 0x000fe20000000800 */
[----:B------:R-:W0:Y:S07]  /*0010*/  S2R R0, SR_TID.X ;  /* 0x0000000000007919 */ /* 0x000e2e0000002100 */
[----:B------:R-:W0:Y:S08]  /*0020*/  S2UR UR4, SR_CTAID.X ;  /* 0x00000000000479c3 */ /* 0x000e300000002500 */
[----:B------:R-:W0:Y:S08]  /*0030*/  LDC R7, c[0x0][0x360] ;  /* 0x0000d800ff077b82 */ /* 0x000e300000000800 */
[----:B------:R-:W1:Y:S01]  /*0040*/  LDC R6, c[0x0][0x388] ;  /* 0x0000e200ff067b82 */ /* 0x000e620000000800 */
[----:B0-----:R-:W-:Y:S01]  /*0050*/  IMAD R7, R7, UR4, R0 ;  /* 0x0000000407077c24 */ /* 0x001fe2000f8e0200 */
[----:B------:R-:W0:Y:S04]  /*0060*/  LDCU.64 UR4, c[0x0][0x358] ;  /* 0x00006b00ff0477ac */ /* 0x000e280008000a00 */
[----:B-1----:R-:W-:-:S13]  /*0070*/  ISETP.NE.AND P0, PT, R7, R6, PT ;  /* 0x000000060700720c */ /* 0x002fda0003f05270 */
[----:B0-----:R-:W-:Y:S05]  /*0080*/  @P0 BRA `(.L_x_1) ;  /* 0x0000000000140947 */ /* 0x001fea0003800000 */
[----:B------:R-:W0:Y:S02]  /*0090*/  LDC.64 R4, c[0x0][0x380] ;  /* 0x0000e000ff047b82 */ /* 0x000e240000000a00 */
[----:B0-----:R-:W2:Y:S02]  /*00a0*/  LDG.E.64 R2, desc[UR4][R4.64+0x8] ;  /* 0x0000080404027981 */ /* 0x001ea4000c1e1b00 */
[----:B--2---:R-:W-:-:S05]  /*00b0*/  IMAD.WIDE.U32 R2, R6, 0x4, R2 ;  /* 0x0000000406027825 */ /* 0x004fca00078e0002 */
[----:B------:R-:W-:Y:S01]  /*00c0*/  STG.E desc[UR4][R2.64], RZ ;  /* 0x000000ff02007986 */ /* 0x000fe2000c101904 */
[----:B------:R-:W-:Y:S05]  /*00d0*/  EXIT ;  /* 0x000000000000794d */ /* 0x000fea0003800000 */
.L_x_1:
[----:B------:R-:W0:Y:S02]  /*00e0*/  LDC.64 R4, c[0x0][0x380] ;  /* 0x0000e000ff047b82 */ /* 0x000e240000000a00 */
[----:B0-----:R-:W2:Y:S01]  /*00f0*/  LDG.E.64 R2, desc[UR4][R4.64+0x8] ;  /* 0x0000080404027981 */ /* 0x001ea2000c1e1b00 */
[----:B------:R-:W-:Y:S01]  /*0100*/  MOV R9, 0x1fffffff ;  /* 0x1fffffff00097802 */ /* 0x000fe20000000f00 */
[----:B--2---:R-:W-:-:S05]  /*0110*/  IMAD.WIDE.U32 R2, R7, 0x4, R2 ;  /* 0x0000000407027825 */ /* 0x004fca00078e0002 */
[----:B------:R-:W-:Y:S01]  /*0120*/  STG.E desc[UR4][R2.64], R9 ;  /* 0x0000000902007986 */ /* 0x000fe2000c101904 */
[----:B------:R-:W-:Y:S05]  /*0130*/  EXIT ;  /* 0x000000000000794d */ /* 0x000fea0003800000 */
.L_x_2:
        /* <DEDUP_REMOVED lines=12> */
.L_x_4:


//--------------------- .nv.shared.reserved.0     --------------------------
	.section	.nv.shared.reserved.0,"aw",@nobits
	.weak		__nv_reservedSMEM_offset_0_alias
	.size		__nv_reservedSMEM_offset_0_alias, 0, 64
	.other		__nv_reservedSMEM_offset_0_alias,@"STO_CUDA_RESERVED_SHARED STV_DEFAULT"
__nv_reservedSMEM_offset_0_alias:
	.zero		0
	.zero		64


//--------------------- .nv.constant0._Z11sssp_kernelP5graph --------------------------
	.section	.nv.constant0._Z11sssp_kernelP5graph,"a",@progbits
	.sectionflags	@""
	.align	4
.nv.constant0._Z11sssp_kernelP5graph:
	.zero		904


//--------------------- .nv.constant0._Z20init_distance_kernelP5graphi --------------------------
	.section	.nv.constant0._Z20init_distance_kernelP5graphi,"a",@progbits
	.sectionflags	@""
	.align	4
.nv.constant0._Z20init_distance_kernelP5graphi:
	.zero		908


//--------------------- SYMBOLS --------------------------

	.type		.nv.reservedSmem.offset0,@object
	.size		.nv.reservedSmem.offset0,0x4
